//
// Generated by NVIDIA NVVM Compiler
//
// Compiler Build ID: CL-36424714
// Cuda compilation tools, release 13.0, V13.0.88
// Based on NVVM 20.0.0
//

.version 9.0
.target sm_100
.address_size 64

	// .globl	_Z14processSectionP4cellS0_ii
.extern .shared .align 16 .b8 sharedMemory[];

.visible .entry _Z14processSectionP4cellS0_ii(
	.param .u64 .ptr .align 1 _Z14processSectionP4cellS0_ii_param_0,
	.param .u64 .ptr .align 1 _Z14processSectionP4cellS0_ii_param_1,
	.param .u32 _Z14processSectionP4cellS0_ii_param_2,
	.param .u32 _Z14processSectionP4cellS0_ii_param_3
)
{
	.reg .pred 	%p<55>;
	.reg .b16 	%rs<3>;
	.reg .b32 	%r<93>;
	.reg .b64 	%rd<32>;

	ld.param.u64 	%rd9, [_Z14processSectionP4cellS0_ii_param_0];
	ld.param.u64 	%rd10, [_Z14processSectionP4cellS0_ii_param_1];
	ld.param.u32 	%r22, [_Z14processSectionP4cellS0_ii_param_2];
	ld.param.u32 	%r23, [_Z14processSectionP4cellS0_ii_param_3];
	cvta.to.global.u64 	%rd1, %rd10;
	cvta.to.global.u64 	%rd2, %rd9;
	mov.u32 	%r24, %ctaid.y;
	mov.u32 	%r1, %ntid.y;
	mul.lo.s32 	%r2, %r24, %r1;
	mov.u32 	%r3, %tid.y;
	add.s32 	%r4, %r2, %r3;
	mov.u32 	%r25, %ctaid.x;
	mov.u32 	%r5, %ntid.x;
	mov.u32 	%r6, %tid.x;
	mad.lo.s32 	%r7, %r25, %r5, %r6;
	add.s32 	%r8, %r3, 1;
	setp.ge.s32 	%p1, %r4, %r22;
	setp.ge.s32 	%p2, %r7, %r23;
	add.s32 	%r9, %r5, 2;
	mad.lo.s32 	%r10, %r9, %r3, %r9;
	add.s32 	%r26, %r10, %r6;
	shl.b32 	%r27, %r26, 3;
	mov.u32 	%r28, sharedMemory;
	add.s32 	%r11, %r28, %r27;
	or.pred  	%p3, %p1, %p2;
	@%p3 bra 	$L__BB0_2;
	mad.lo.s32 	%r29, %r23, %r4, %r7;
	mul.wide.s32 	%rd11, %r29, 8;
	add.s64 	%rd12, %rd2, %rd11;
	.pragma "used_bytes_mask 1";
	ld.global.u32 	%r30, [%rd12];
	ld.global.u32 	%r31, [%rd12+4];
	st.shared.v2.u32 	[%r11+8], {%r30, %r31};
$L__BB0_2:
	setp.ne.s32 	%p4, %r3, 0;
	setp.eq.s32 	%p5, %r4, 0;
	shl.b32 	%r32, %r6, 3;
	add.s32 	%r12, %r28, %r32;
	or.pred  	%p6, %p4, %p5;
	@%p6 bra 	$L__BB0_4;
	add.s32 	%r34, %r4, -1;
	mad.lo.s32 	%r35, %r23, %r34, %r7;
	mul.wide.s32 	%rd13, %r35, 8;
	add.s64 	%rd14, %rd2, %rd13;
	.pragma "used_bytes_mask 1";
	ld.global.u32 	%r36, [%rd14];
	ld.global.u32 	%r37, [%rd14+4];
	st.shared.v2.u32 	[%r12+8], {%r36, %r37};
$L__BB0_4:
	add.s32 	%r13, %r1, -1;
	setp.ne.s32 	%p7, %r3, %r13;
	add.s32 	%r14, %r22, -1;
	setp.ge.s32 	%p8, %r4, %r14;
	add.s32 	%r38, %r3, 2;
	mul.lo.s32 	%r15, %r38, %r9;
	shl.b32 	%r39, %r15, 3;
	add.s32 	%r16, %r12, %r39;
	or.pred  	%p9, %p7, %p8;
	@%p9 bra 	$L__BB0_6;
	add.s32 	%r40, %r8, %r2;
	mad.lo.s32 	%r41, %r23, %r40, %r7;
	mul.wide.s32 	%rd15, %r41, 8;
	add.s64 	%rd16, %rd2, %rd15;
	.pragma "used_bytes_mask 1";
	ld.global.u32 	%r42, [%rd16];
	ld.global.u32 	%r43, [%rd16+4];
	st.shared.v2.u32 	[%r16+8], {%r42, %r43};
$L__BB0_6:
	setp.ne.s32 	%p10, %r6, 0;
	setp.lt.s32 	%p11, %r7, 1;
	mul.lo.s32 	%r17, %r23, %r4;
	cvt.s64.s32 	%rd17, %r17;
	cvt.s64.s32 	%rd3, %r7;
	add.s64 	%rd18, %rd3, %rd17;
	shl.b64 	%rd19, %rd18, 3;
	add.s64 	%rd4, %rd2, %rd19;
	or.pred  	%p12, %p10, %p11;
	@%p12 bra 	$L__BB0_8;
	shl.b32 	%r44, %r10, 3;
	add.s32 	%r46, %r28, %r44;
	.pragma "used_bytes_mask 1";
	ld.global.u32 	%r47, [%rd4+-8];
	ld.global.u32 	%r48, [%rd4+-4];
	st.shared.v2.u32 	[%r46], {%r47, %r48};
$L__BB0_8:
	add.s32 	%r18, %r5, -1;
	setp.ne.s32 	%p13, %r6, %r18;
	add.s32 	%r19, %r23, -1;
	setp.ge.s32 	%p14, %r7, %r19;
	or.pred  	%p15, %p13, %p14;
	@%p15 bra 	$L__BB0_10;
	.pragma "used_bytes_mask 1";
	ld.global.u32 	%r49, [%rd4+8];
	ld.global.u32 	%r50, [%rd4+12];
	st.shared.v2.u32 	[%r11+16], {%r49, %r50};
$L__BB0_10:
	setp.lt.s32 	%p16, %r7, 1;
	add.s32 	%r51, %r4, -1;
	setp.eq.s32 	%p17, %r4, 0;
	or.b32  	%r52, %r3, %r6;
	setp.ne.s32 	%p18, %r52, 0;
	or.pred  	%p19, %p18, %p17;
	mul.lo.s32 	%r53, %r9, %r3;
	shl.b32 	%r54, %r53, 3;
	add.s32 	%r20, %r12, %r54;
	mul.lo.s32 	%r55, %r23, %r51;
	cvt.s64.s32 	%rd20, %r55;
	add.s64 	%rd21, %rd3, %rd20;
	shl.b64 	%rd22, %rd21, 3;
	add.s64 	%rd5, %rd2, %rd22;
	or.pred  	%p20, %p16, %p19;
	@%p20 bra 	$L__BB0_12;
	.pragma "used_bytes_mask 1";
	ld.global.u32 	%r56, [%rd5+-8];
	ld.global.u32 	%r57, [%rd5+-4];
	st.shared.v2.u32 	[%r20], {%r56, %r57};
$L__BB0_12:
	setp.ge.s32 	%p21, %r7, %r19;
	setp.ne.s32 	%p22, %r6, %r18;
	setp.eq.s32 	%p23, %r4, 0;
	setp.ne.s32 	%p24, %r3, 0;
	or.pred  	%p25, %p24, %p22;
	or.pred  	%p26, %p25, %p23;
	or.pred  	%p27, %p26, %p21;
	@%p27 bra 	$L__BB0_14;
	.pragma "used_bytes_mask 1";
	ld.global.u32 	%r58, [%rd5+8];
	ld.global.u32 	%r59, [%rd5+12];
	st.shared.v2.u32 	[%r12+16], {%r58, %r59};
$L__BB0_14:
	setp.gt.s32 	%p28, %r7, 0;
	setp.eq.s32 	%p29, %r6, 0;
	setp.lt.s32 	%p30, %r4, %r14;
	setp.eq.s32 	%p31, %r3, %r13;
	and.pred  	%p32, %p29, %p31;
	and.pred  	%p33, %p28, %p30;
	and.pred  	%p34, %p32, %p33;
	add.s32 	%r60, %r8, %r2;
	mul.lo.s32 	%r61, %r23, %r60;
	cvt.s64.s32 	%rd23, %r61;
	add.s64 	%rd24, %rd3, %rd23;
	shl.b64 	%rd25, %rd24, 3;
	add.s64 	%rd6, %rd2, %rd25;
	not.pred 	%p35, %p34;
	@%p35 bra 	$L__BB0_16;
	add.s32 	%r64, %r28, %r39;
	.pragma "used_bytes_mask 1";
	ld.global.u32 	%r65, [%rd6+-8];
	ld.global.u32 	%r66, [%rd6+-4];
	st.shared.v2.u32 	[%r64], {%r65, %r66};
$L__BB0_16:
	setp.ge.s32 	%p36, %r7, %r19;
	setp.ne.s32 	%p37, %r6, %r18;
	setp.ge.s32 	%p38, %r4, %r14;
	setp.ne.s32 	%p39, %r3, %r13;
	or.pred  	%p40, %p39, %p37;
	or.pred  	%p41, %p40, %p38;
	or.pred  	%p42, %p41, %p36;
	@%p42 bra 	$L__BB0_18;
	.pragma "used_bytes_mask 1";
	ld.global.u32 	%r67, [%rd6+8];
	ld.global.u32 	%r68, [%rd6+12];
	st.shared.v2.u32 	[%r16+16], {%r67, %r68};
$L__BB0_18:
	setp.ge.s32 	%p43, %r7, %r19;
	setp.lt.s32 	%p44, %r7, 1;
	setp.ge.s32 	%p45, %r4, %r14;
	setp.eq.s32 	%p46, %r4, 0;
	bar.sync 	0;
	or.pred  	%p47, %p46, %p45;
	or.pred  	%p48, %p44, %p47;
	or.pred  	%p49, %p48, %p43;
	@%p49 bra 	$L__BB0_28;
	ld.shared.u32 	%r69, [%r20+12];
	ld.shared.u32 	%r70, [%r16+12];
	add.s32 	%r71, %r70, %r69;
	ld.shared.u32 	%r72, [%r11+4];
	add.s32 	%r73, %r71, %r72;
	ld.shared.u32 	%r74, [%r11+20];
	add.s32 	%r75, %r73, %r74;
	ld.shared.u32 	%r76, [%r20+4];
	add.s32 	%r77, %r75, %r76;
	ld.shared.u32 	%r78, [%r20+20];
	add.s32 	%r79, %r77, %r78;
	ld.shared.u32 	%r80, [%r16+4];
	add.s32 	%r81, %r79, %r80;
	ld.shared.u32 	%r82, [%r16+20];
	add.s32 	%r21, %r81, %r82;
	ld.shared.u32 	%r83, [%r11+12];
	setp.ne.s32 	%p50, %r83, 1;
	@%p50 bra 	$L__BB0_24;
	add.s32 	%r88, %r21, -4;
	setp.gt.u32 	%p53, %r88, -3;
	@%p53 bra 	$L__BB0_22;
	add.s32 	%r91, %r17, %r7;
	mul.wide.s32 	%rd30, %r91, 8;
	add.s64 	%rd31, %rd1, %rd30;
	mov.b32 	%r92, 0;
	st.global.u32 	[%rd31+4], %r92;
	bra.uni 	$L__BB0_28;
$L__BB0_22:
	add.s32 	%r89, %r17, %r7;
	mul.wide.s32 	%rd29, %r89, 8;
	add.s64 	%rd7, %rd1, %rd29;
	ld.global.u8 	%rs2, [%rd7];
	setp.ne.s16 	%p54, %rs2, 0;
	@%p54 bra 	$L__BB0_28;
	mov.b32 	%r90, 1;
	st.global.u32 	[%rd7+4], %r90;
	bra.uni 	$L__BB0_28;
$L__BB0_24:
	setp.ne.s32 	%p51, %r21, 3;
	@%p51 bra 	$L__BB0_27;
	add.s32 	%r86, %r17, %r7;
	mul.wide.s32 	%rd28, %r86, 8;
	add.s64 	%rd8, %rd1, %rd28;
	ld.global.u8 	%rs1, [%rd8];
	setp.ne.s16 	%p52, %rs1, 0;
	@%p52 bra 	$L__BB0_28;
	mov.b32 	%r87, 1;
	st.global.u32 	[%rd8+4], %r87;
	bra.uni 	$L__BB0_28;
$L__BB0_27:
	add.s32 	%r84, %r17, %r7;
	mul.wide.s32 	%rd26, %r84, 8;
	add.s64 	%rd27, %rd1, %rd26;
	mov.b32 	%r85, 0;
	st.global.u32 	[%rd27+4], %r85;
$L__BB0_28:
	bar.sync 	0;
	ret;

}


// ===== COMPILED SASS (sm_100) =====

	.target	sm_100

	.elftype	@"ET_EXEC"


//--------------------- .note.nv.tkinfo           --------------------------
	.section	.note.nv.tkinfo,"",@"SHT_NOTE"
	.sectionflags	@"SHF_NOTE_NV_TKINFO"
	.tkinfo
        /*0018*/ 	.word	0x00000002
        /*0030*/ 	.string	""
        /*0030*/ 	.string	"ptxas"
        /*0030*/ 	.string	"Cuda compilation tools, release 13.0, V13.0.88"
        /*0030*/ 	.string	"Build cuda_13.0.r13.0/compiler.36424714_0"
        /*0030*/ 	.string	"-arch sm_100 -m 64 "



//--------------------- .note.nv.cuinfo           --------------------------
	.section	.note.nv.cuinfo,"",@"SHT_NOTE"
	.sectionflags	@"SHF_NOTE_NV_CUINFO"
        /*0018*/ 	.short	0x0002
        /*001a*/ 	.short	0x0064
        /*001c*/ 	.short	0x0082
	.zero		2


//--------------------- .nv.info                  --------------------------
	.section	.nv.info,"",@"SHT_CUDA_INFO"
	.align	4


	//----- nvinfo : EIATTR_REGCOUNT
	.align		4
        /*0000*/ 	.byte	0x04, 0x2f
        /*0002*/ 	.short	(.L_1 - .L_0)
	.align		4
.L_0:
        /*0004*/ 	.word	index@(_Z14processSectionP4cellS0_ii)
        /*0008*/ 	.word	0x0000001f


	//----- nvinfo : EIATTR_FRAME_SIZE
	.align		4
.L_1:
        /*000c*/ 	.byte	0x04, 0x11
        /*000e*/ 	.short	(.L_3 - .L_2)
	.align		4
.L_2:
        /*0010*/ 	.word	index@(_Z14processSectionP4cellS0_ii)
        /*0014*/ 	.word	0x00000000


	//----- nvinfo : EIATTR_MIN_STACK_SIZE
	.align		4
.L_3:
        /*0018*/ 	.byte	0x04, 0x12
        /*001a*/ 	.short	(.L_5 - .L_4)
	.align		4
.L_4:
        /*001c*/ 	.word	index@(_Z14processSectionP4cellS0_ii)
        /*0020*/ 	.word	0x00000000
.L_5:


//--------------------- .nv.compat                --------------------------
	.section	.nv.compat,"",@"SHT_CUDA_COMPAT_INFO"
	.align	4
        /*0000*/ 	.byte	0x02, 0x09, 0x00, 0x00, 0x02, 0x02, 0x01, 0x00, 0x02, 0x05, 0x05, 0x00, 0x03, 0x07, 0x01, 0x01
        /*0010*/ 	.byte	0x02, 0x03, 0x00, 0x00, 0x02, 0x06, 0x01, 0x00, 0x04, 0x0b, 0x08, 0x00, 0x09, 0x00, 0x00, 0x00
        /*0020*/ 	.byte	0x00, 0x00, 0x00, 0x00


//--------------------- .nv.info._Z14processSectionP4cellS0_ii --------------------------
	.section	.nv.info._Z14processSectionP4cellS0_ii,"",@"SHT_CUDA_INFO"
	.sectionflags	@""
	.align	4


	//----- nvinfo : EIATTR_CUDA_API_VERSION
	.align		4
        /*0000*/ 	.byte	0x04, 0x37
        /*0002*/ 	.short	(.L_7 - .L_6)
.L_6:
        /*0004*/ 	.word	0x00000082


	//----- nvinfo : EIATTR_KPARAM_INFO
	.align		4
.L_7:
        /*0008*/ 	.byte	0x04, 0x17
        /*000a*/ 	.short	(.L_9 - .L_8)
.L_8:
        /*000c*/ 	.word	0x00000000
        /*0010*/ 	.short	0x0003
        /*0012*/ 	.short	0x0014
        /*0014*/ 	.byte	0x00, 0xf0, 0x11, 0x00


	//----- nvinfo : EIATTR_KPARAM_INFO
	.align		4
.L_9:
        /*0018*/ 	.byte	0x04, 0x17
        /*001a*/ 	.short	(.L_11 - .L_10)
.L_10:
        /*001c*/ 	.word	0x00000000
        /*0020*/ 	.short	0x0002
        /*0022*/ 	.short	0x0010
        /*0024*/ 	.byte	0x00, 0xf0, 0x11, 0x00


	//----- nvinfo : EIATTR_KPARAM_INFO
	.align		4
.L_11:
        /*0028*/ 	.byte	0x04, 0x17
        /*002a*/ 	.short	(.L_13 - .L_12)
.L_12:
        /*002c*/ 	.word	0x00000000
        /*0030*/ 	.short	0x0001
        /*0032*/ 	.short	0x0008
        /*0034*/ 	.byte	0x00, 0xf5, 0x21, 0x00


	//----- nvinfo : EIATTR_KPARAM_INFO
	.align		4
.L_13:
        /*0038*/ 	.byte	0x04, 0x17
        /*003a*/ 	.short	(.L_15 - .L_14)
.L_14:
        /*003c*/ 	.word	0x00000000
        /*0040*/ 	.short	0x0000
        /*0042*/ 	.short	0x0000
        /*0044*/ 	.byte	0x00, 0xf5, 0x21, 0x00


	//----- nvinfo : EIATTR_SPARSE_MMA_MASK
	.align		4
.L_15:
        /*0048*/ 	.byte	0x03, 0x50
        /*004a*/ 	.short	0x0000


	//----- nvinfo : EIATTR_MAXREG_COUNT
	.align		4
        /*004c*/ 	.byte	0x03, 0x1b
        /*004e*/ 	.short	0x00ff


	//----- nvinfo : EIATTR_NUM_BARRIERS
	.align		4
        /*0050*/ 	.byte	0x02, 0x4c
        /*0052*/ 	.byte	0x01
	.zero		1


	//----- nvinfo : EIATTR_MERCURY_ISA_VERSION
	.align		4
        /*0054*/ 	.byte	0x03, 0x5f
        /*0056*/ 	.short	0x0101


	//----- nvinfo : EIATTR_UNUSED_LOAD_BYTE_OFFSET
	.align		4
        /*0058*/ 	.byte	0x04, 0x44
        /*005a*/ 	.short	(.L_17 - .L_16)


	//   ....[0]....
.L_16:
        /*005c*/ 	.word	0x000001f0
        /*0060*/ 	.word	0x00000001


	//   ....[1]....
        /*0064*/ 	.word	0x00000220
        /*0068*/ 	.word	0x00000001


	//   ....[2]....
        /*006c*/ 	.word	0x00000250
        /*0070*/ 	.word	0x00000001


	//   ....[3]....
        /*0074*/ 	.word	0x000004c0
        /*0078*/ 	.word	0x00000001


	//   ....[4]....
        /*007c*/ 	.word	0x00000580
        /*0080*/ 	.word	0x00000001


	//   ....[5]....
        /*0084*/ 	.word	0x000005e0
        /*0088*/ 	.word	0x00000001


	//   ....[6]....
        /*008c*/ 	.word	0x00000600
        /*0090*/ 	.word	0x00000001


	//   ....[7]....
        /*0094*/ 	.word	0x00000620
        /*0098*/ 	.word	0x00000001


	//   ....[8]....
        /*009c*/ 	.word	0x00000640
        /*00a0*/ 	.word	0x00000001


	//----- nvinfo : EIATTR_VRC_CTA_INIT_COUNT
	.align		4
.L_17:
        /*00a4*/ 	.byte	0x02, 0x4a
	.zero		1
	.zero		1


	//----- nvinfo : EIATTR_EXIT_INSTR_OFFSETS
	.align		4
        /*00a8*/ 	.byte	0x04, 0x1c
        /*00aa*/ 	.short	(.L_19 - .L_18)


	//   ....[0]....
.L_18:
        /*00ac*/ 	.word	0x00000a60


	//----- nvinfo : EIATTR_CRS_STACK_SIZE
	.align		4
.L_19:
        /*00b0*/ 	.byte	0x04, 0x1e
        /*00b2*/ 	.short	(.L_21 - .L_20)
.L_20:
        /*00b4*/ 	.word	0x00000000


	//----- nvinfo : EIATTR_CBANK_PARAM_SIZE
	.align		4
.L_21:
        /*00b8*/ 	.byte	0x03, 0x19
        /*00ba*/ 	.short	0x0018


	//----- nvinfo : EIATTR_PARAM_CBANK
	.align		4
        /*00bc*/ 	.byte	0x04, 0x0a
        /*00be*/ 	.short	(.L_23 - .L_22)
	.align		4
.L_22:
        /*00c0*/ 	.word	index@(.nv.constant0._Z14processSectionP4cellS0_ii)
        /*00c4*/ 	.short	0x0380
        /*00c6*/ 	.short	0x0018


	//----- nvinfo : EIATTR_SW_WAR
	.align		4
.L_23:
        /*00c8*/ 	.byte	0x04, 0x36
        /*00ca*/ 	.short	(.L_25 - .L_24)
.L_24:
        /*00cc*/ 	.word	0x00000008
.L_25:


//--------------------- .nv.callgraph             --------------------------
	.section	.nv.callgraph,"",@"SHT_CUDA_CALLGRAPH"
	.align	4
	.sectionentsize	8
	.align		4
        /*0000*/ 	.word	0x00000000
	.align		4
        /*0004*/ 	.word	0xffffffff
	.align		4
        /*0008*/ 	.word	0x00000000
	.align		4
        /*000c*/ 	.word	0xfffffffe
	.align		4
        /*0010*/ 	.word	0x00000000
	.align		4
        /*0014*/ 	.word	0xfffffffd
	.align		4
        /*0018*/ 	.word	0x00000000
	.align		4
        /*001c*/ 	.word	0xfffffffc


//--------------------- .text._Z14processSectionP4cellS0_ii --------------------------
	.section	.text._Z14processSectionP4cellS0_ii,"ax",@progbits
	.align	128
        .global         _Z14processSectionP4cellS0_ii
        .type           _Z14processSectionP4cellS0_ii,@function
        .size           _Z14processSectionP4cellS0_ii,(.L_x_5 - _Z14processSectionP4cellS0_ii)
        .other          _Z14processSectionP4cellS0_ii,@"STO_CUDA_ENTRY STV_DEFAULT"
_Z14processSectionP4cellS0_ii:
.text._Z14processSectionP4cellS0_ii:
[----:B------:R-:W-:Y:S01]  /*0000*/  LDC R1, c[0x0][0x37c] ;  /* 0x0000df00ff017b82 */ /* 0x000fe20000000800 */
[----:B------:R-:W0:Y:S07]  /*0010*/  S2R R9, SR_TID.X ;  /* 0x0000000000097919 */ /* 0x000e2e0000002100 */
[----:B------:R-:W1:Y:S01]  /*0020*/  S2UR UR4, SR_CTAID.Y ;  /* 0x00000000000479c3 */ /* 0x000e620000002600 */
[----:B------:R-:W1:Y:S01]  /*0030*/  LDCU UR5, c[0x0][0x364] ;  /* 0x00006c80ff0577ac */ /* 0x000e620008000800 */
[----:B------:R-:W2:Y:S01]  /*0040*/  S2R R24, SR_TID.Y ;  /* 0x0000000000187919 */ /* 0x000ea20000002200 */
[----:B------:R-:W3:Y:S05]  /*0050*/  LDCU.64 UR8, c[0x0][0x390] ;  /* 0x00007200ff0877ac */ /* 0x000eea0008000a00 */
[----:B------:R-:W0:Y:S01]  /*0060*/  S2UR UR6, SR_CTAID.X ;  /* 0x00000000000679c3 */ /* 0x000e220000002500 */
[----:B------:R-:W4:Y:S01]  /*0070*/  LDCU.64 UR10, c[0x0][0x358] ;  /* 0x00006b00ff0a77ac */ /* 0x000f220008000a00 */
[----:B------:R-:W5:Y:S06]  /*0080*/  LDCU.64 UR12, c[0x0][0x380] ;  /* 0x00007000ff0c77ac */ /* 0x000f6c0008000a00 */
[----:B------:R-:W0:Y:S01]  /*0090*/  LDC R0, c[0x0][0x360] ;  /* 0x0000d800ff007b82 */ /* 0x000e220000000800 */
[----:B-1----:R-:W-:-:S02]  /*00a0*/  UIMAD UR4, UR4, UR5, URZ ;  /* 0x00000005040472a4 */ /* 0x002fc4000f8e02ff */
[----:B------:R-:W-:-:S04]  /*00b0*/  UIADD3 UR5, UPT, UPT, UR5, -0x1, URZ ;  /* 0xffffffff05057890 */ /* 0x000fc8000fffe0ff */
[C---:B--2---:R-:W-:Y:S02]  /*00c0*/  VIADD R23, R24.reuse, UR4 ;  /* 0x0000000418177c36 */ /* 0x044fe40008000000 */
[----:B------:R-:W-:Y:S02]  /*00d0*/  VIADD R11, R24, 0x1 ;  /* 0x00000001180b7836 */ /* 0x000fe40000000000 */
[C---:B------:R-:W-:Y:S01]  /*00e0*/  VIADD R13, R23.reuse, 0xffffffff ;  /* 0xffffffff170d7836 */ /* 0x040fe20000000000 */
[----:B------:R-:W-:Y:S01]  /*00f0*/  ISETP.NE.AND P2, PT, R23, RZ, PT ;  /* 0x000000ff1700720c */ /* 0x000fe20003f45270 */
[----:B0-----:R-:W-:Y:S01]  /*0100*/  IMAD R22, R0, UR6, R9 ;  /* 0x0000000600167c24 */ /* 0x001fe2000f8e0209 */
[----:B---3--:R-:W-:Y:S02]  /*0110*/  UIADD3 UR6, UPT, UPT, UR8, -0x1, URZ ;  /* 0xffffffff08067890 */ /* 0x008fe4000fffe0ff */
[----:B------:R-:W-:Y:S02]  /*0120*/  ISETP.NE.OR P2, PT, R24, RZ, !P2 ;  /* 0x000000ff1800720c */ /* 0x000fe40005745670 */
[----:B------:R-:W-:-:S02]  /*0130*/  ISETP.GE.AND P1, PT, R22, UR9, PT ;  /* 0x0000000916007c0c */ /* 0x000fc4000bf26270 */
[C---:B------:R-:W-:Y:S02]  /*0140*/  ISETP.GE.AND P0, PT, R23.reuse, UR6, PT ;  /* 0x0000000617007c0c */ /* 0x040fe4000bf06270 */
[----:B------:R-:W-:Y:S02]  /*0150*/  ISETP.GE.OR P1, PT, R23, UR8, P1 ;  /* 0x0000000817007c0c */ /* 0x000fe40008f26670 */
[----:B------:R-:W-:-:S05]  /*0160*/  ISETP.NE.OR P4, PT, R24, UR5, P0 ;  /* 0x0000000518007c0c */ /* 0x000fca0008785670 */
[----:B------:R-:W0:Y:S01]  /*0170*/  @!P2 LDC.64 R16, c[0x0][0x380] ;  /* 0x0000e000ff10ab82 */ /* 0x000e220000000a00 */
[----:B------:R-:W-:Y:S02]  /*0180*/  VIADD R11, R11, UR4 ;  /* 0x000000040b0b7c36 */ /* 0x000fe40008000000 */
[----:B------:R-:W-:-:S03]  /*0190*/  @!P2 IMAD R7, R13, UR9, R22 ;  /* 0x000000090d07ac24 */ /* 0x000fc6000f8e0216 */
[--C-:B------:R-:W-:Y:S02]  /*01a0*/  @!P1 IMAD R3, R23, UR9, R22.reuse ;  /* 0x0000000917039c24 */ /* 0x100fe4000f8e0216 */
[----:B------:R-:W1:Y:S08]  /*01b0*/  @!P1 LDC.64 R14, c[0x0][0x380] ;  /* 0x0000e000ff0e9b82 */ /* 0x000e700000000a00 */
[----:B------:R-:W2:Y:S01]  /*01c0*/  @!P4 LDC.64 R4, c[0x0][0x380] ;  /* 0x0000e000ff04cb82 */ /* 0x000ea20000000a00 */
[----:B------:R-:W-:-:S02]  /*01d0*/  @!P4 IMAD R19, R11, UR9, R22 ;  /* 0x000000090b13cc24 */ /* 0x000fc4000f8e0216 */
[----:B0-----:R-:W-:-:S05]  /*01e0*/  @!P2 IMAD.WIDE R16, R7, 0x8, R16 ;  /* 0x000000080710a825 */ /* 0x001fca00078e0210 */
[----:B----4-:R-:W3:Y:S01]  /*01f0*/  @!P2 LDG.E R6, desc[UR10][R16.64] ;  /* 0x0000000a1006a981 */ /* 0x010ee2000c1e1900 */
[----:B-1----:R-:W-:-:S03]  /*0200*/  @!P1 IMAD.WIDE R14, R3, 0x8, R14 ;  /* 0x00000008030e9825 */ /* 0x002fc600078e020e */
[----:B------:R-:W3:Y:S04]  /*0210*/  @!P2 LDG.E R7, desc[UR10][R16.64+0x4] ;  /* 0x0000040a1007a981 */ /* 0x000ee8000c1e1900 */
[----:B------:R-:W4:Y:S01]  /*0220*/  @!P1 LDG.E R2, desc[UR10][R14.64] ;  /* 0x0000000a0e029981 */ /* 0x000f22000c1e1900 */
[----:B--2---:R-:W-:-:S03]  /*0230*/  @!P4 IMAD.WIDE R18, R19, 0x8, R4 ;  /* 0x000000081312c825 */ /* 0x004fc600078e0204 */
[----:B------:R0:W4:Y:S04]  /*0240*/  @!P1 LDG.E R3, desc[UR10][R14.64+0x4] ;  /* 0x0000040a0e039981 */ /* 0x000128000c1e1900 */
[----:B------:R-:W2:Y:S04]  /*0250*/  @!P4 LDG.E R4, desc[UR10][R18.64] ;  /* 0x0000000a1204c981 */ /* 0x000ea8000c1e1900 */
[----:B------:R1:W2:Y:S01]  /*0260*/  @!P4 LDG.E R5, desc[UR10][R18.64+0x4] ;  /* 0x0000040a1205c981 */ /* 0x0002a2000c1e1900 */
[----:B------:R-:W0:Y:S01]  /*0270*/  S2UR UR7, SR_CgaCtaId ;  /* 0x00000000000779c3 */ /* 0x000e220000008800 */
[----:B------:R-:W-:-:S02]  /*0280*/  VIADD R25, R0, 0x2 ;  /* 0x0000000200197836 */ /* 0x000fc40000000000 */
[----:B------:R-:W-:Y:S01]  /*0290*/  IMAD R13, R13, UR9, RZ ;  /* 0x000000090d0d7c24 */ /* 0x000fe2000f8e02ff */
[----:B------:R-:W-:Y:S01]  /*02a0*/  UMOV UR4, 0x400 ;  /* 0x0000040000047882 */ /* 0x000fe20000000000 */
[----:B------:R-:W-:Y:S01]  /*02b0*/  IMAD R26, R25, R24, R25 ;  /* 0x00000018191a7224 */ /* 0x000fe200078e0219 */
[----:B------:R-:W-:Y:S02]  /*02c0*/  SHF.R.S32.HI R8, RZ, 0x1f, R22 ;  /* 0x0000001fff087819 */ /* 0x000fe40000011416 */
[----:B------:R-:W-:Y:S01]  /*02d0*/  IADD3 R10, P5, PT, R22, R13, RZ ;  /* 0x0000000d160a7210 */ /* 0x000fe20007fbe0ff */
[----:B------:R-:W-:Y:S02]  /*02e0*/  IMAD.IADD R20, R26, 0x1, R9 ;  /* 0x000000011a147824 */ /* 0x000fe400078e0209 */
[----:B------:R-:W-:Y:S01]  /*02f0*/  VIADD R28, R24, 0x2 ;  /* 0x00000002181c7836 */ /* 0x000fe20000000000 */
[----:B------:R-:W-:Y:S02]  /*0300*/  LEA.HI.X.SX32 R13, R13, R8, 0x1, P5 ;  /* 0x000000080d0d7211 */ /* 0x000fe400028f0eff */
[----:B-----5:R-:W-:Y:S01]  /*0310*/  LEA R12, P5, R10, UR12, 0x3 ;  /* 0x0000000c0a0c7c11 */ /* 0x020fe2000f8a18ff */
[----:B------:R-:W-:-:S02]  /*0320*/  IMAD R21, R23, UR9, RZ ;  /* 0x0000000917157c24 */ /* 0x000fc4000f8e02ff */
[----:B------:R-:W-:Y:S01]  /*0330*/  IMAD R28, R25, R28, RZ ;  /* 0x0000001c191c7224 */ /* 0x000fe200078e02ff */
[----:B0-----:R-:W-:Y:S01]  /*0340*/  ULEA UR4, UR7, UR4, 0x18 ;  /* 0x0000000407047291 */ /* 0x001fe2000f8ec0ff */
[----:B------:R-:W-:Y:S01]  /*0350*/  IMAD R11, R11, UR9, RZ ;  /* 0x000000090b0b7c24 */ /* 0x000fe2000f8e02ff */
[----:B------:R-:W-:-:S04]  /*0360*/  LEA.HI.X R13, R10, UR13, R13, 0x3, P5 ;  /* 0x0000000d0a0d7c11 */ /* 0x000fc8000a8f1c0d */
[----:B------:R-:W-:Y:S02]  /*0370*/  LEA R27, R9, UR4, 0x3 ;  /* 0x00000004091b7c11 */ /* 0x000fe4000f8e18ff */
[----:B------:R-:W-:Y:S01]  /*0380*/  LEA R20, R20, UR4, 0x3 ;  /* 0x0000000414147c11 */ /* 0x000fe2000f8e18ff */
[----:B------:R-:W-:Y:S01]  /*0390*/  VIADD R10, R0, 0xffffffff ;  /* 0xffffffff000a7836 */ /* 0x000fe20000000000 */
[----:B------:R-:W-:Y:S01]  /*03a0*/  IADD3 R14, P3, PT, R22, R21, RZ ;  /* 0x00000015160e7210 */ /* 0x000fe20007f7e0ff */
[----:B------:R-:W-:Y:S01]  /*03b0*/  IMAD R0, R28, 0x8, R27 ;  /* 0x000000081c007824 */ /* 0x000fe200078e021b */
[----:B------:R-:W-:Y:S02]  /*03c0*/  ISETP.GE.AND P5, PT, R23, UR6, PT ;  /* 0x0000000617007c0c */ /* 0x000fe4000bfa6270 */
[----:B------:R-:W-:Y:S01]  /*03d0*/  LEA.HI.X.SX32 R15, R21, R8, 0x1, P3 ;  /* 0x00000008150f7211 */ /* 0x000fe200018f0eff */
[----:B------:R-:W-:Y:S01]  /*03e0*/  UIADD3 UR7, UPT, UPT, UR9, -0x1, URZ ;  /* 0xffffffff09077890 */ /* 0x000fe2000fffe0ff */
[----:B------:R-:W-:-:S02]  /*03f0*/  ISETP.GT.AND P5, PT, R22, RZ, !P5 ;  /* 0x000000ff1600720c */ /* 0x000fc40006fa4270 */
[----:B-1----:R-:W-:-:S04]  /*0400*/  LEA R18, P3, R14, UR12, 0x3 ;  /* 0x0000000c0e127c11 */ /* 0x002fc8000f8618ff */
[----:B------:R-:W-:Y:S02]  /*0410*/  LEA.HI.X R19, R14, UR13, R15, 0x3, P3 ;  /* 0x0000000d0e137c11 */ /* 0x000fe400098f1c0f */
[----:B------:R-:W-:-:S04]  /*0420*/  ISETP.GE.AND P3, PT, R22, UR7, PT ;  /* 0x0000000716007c0c */ /* 0x000fc8000bf66270 */
[----:B------:R-:W-:Y:S01]  /*0430*/  ISETP.NE.OR P3, PT, R9, R10, P3 ;  /* 0x0000000a0900720c */ /* 0x000fe20001f65670 */
[----:B----4-:R0:W-:Y:S01]  /*0440*/  @!P1 STS.64 [R20+0x8], R2 ;  /* 0x0000080214009388 */ /* 0x0101e20000000a00 */
[----:B------:R-:W-:-:S03]  /*0450*/  ISETP.NE.AND P1, PT, R24, UR5, PT ;  /* 0x0000000518007c0c */ /* 0x000fc6000bf25270 */
[----:B---3--:R1:W-:Y:S01]  /*0460*/  @!P2 STS.64 [R27+0x8], R6 ;  /* 0x000008061b00a388 */ /* 0x0083e20000000a00 */
[----:B------:R-:W-:-:S03]  /*0470*/  ISETP.NE.AND P2, PT, R9, R10, PT ;  /* 0x0000000a0900720c */ /* 0x000fc60003f45270 */
[----:B--2---:R2:W-:Y:S01]  /*0480*/  @!P4 STS.64 [R0+0x8], R4 ;  /* 0x000008040000c388 */ /* 0x0045e20000000a00 */
[----:B0-----:R-:W-:Y:S02]  /*0490*/  IADD3 R3, P6, PT, R22, R11, RZ ;  /* 0x0000000b16037210 */ /* 0x001fe40007fde0ff */
[----:B------:R-:W-:Y:S02]  /*04a0*/  ISETP.EQ.AND P1, PT, R9, RZ, !P1 ;  /* 0x000000ff0900720c */ /* 0x000fe40004f22270 */
[----:B------:R-:W-:Y:S01]  /*04b0*/  LEA.HI.X.SX32 R8, R11, R8, 0x1, P6 ;  /* 0x000000080b087211 */ /* 0x000fe200030f0eff */
[----:B-1----:R-:W3:Y:S01]  /*04c0*/  @!P3 LDG.E R6, desc[UR10][R18.64+0x8] ;  /* 0x0000080a1206b981 */ /* 0x002ee2000c1e1900 */
[C---:B------:R-:W-:Y:S02]  /*04d0*/  LEA R2, P4, R3.reuse, UR12, 0x3 ;  /* 0x0000000c03027c11 */ /* 0x040fe4000f8818ff */
[----:B------:R-:W-:Y:S01]  /*04e0*/  LOP3.LUT P6, RZ, R24, R9, RZ, 0xfc, !PT ;  /* 0x0000000918ff7212 */ /* 0x000fe200078cfcff */
[----:B------:R-:W3:Y:S01]  /*04f0*/  @!P3 LDG.E R7, desc[UR10][R18.64+0xc] ;  /* 0x00000c0a1207b981 */ /* 0x000ee2000c1e1900 */
[----:B------:R-:W-:-:S02]  /*0500*/  LEA.HI.X R3, R3, UR13, R8, 0x3, P4 ;  /* 0x0000000d03037c11 */ /* 0x000fc4000a0f1c08 */
[----:B------:R-:W-:Y:S02]  /*0510*/  PLOP3.LUT P1, PT, P1, P5, PT, 0x80, 0x8 ;  /* 0x000000000008781c */ /* 0x000fe40000f2b070 */
[----:B------:R-:W-:Y:S02]  /*0520*/  ISETP.NE.OR P4, PT, R24, RZ, P2 ;  /* 0x000000ff1800720c */ /* 0x000fe40001785670 */
[----:B------:R-:W-:Y:S02]  /*0530*/  ISETP.GE.AND P5, PT, R22, 0x1, PT ;  /* 0x000000011600780c */ /* 0x000fe40003fa6270 */
[----:B------:R-:W-:Y:S02]  /*0540*/  ISETP.NE.OR P2, PT, R24, UR5, P2 ;  /* 0x0000000518007c0c */ /* 0x000fe40009745670 */
[C---:B------:R-:W-:Y:S02]  /*0550*/  ISETP.EQ.OR P6, PT, R23.reuse, RZ, P6 ;  /* 0x000000ff1700720c */ /* 0x040fe400037c2670 */
[----:B------:R-:W-:-:S02]  /*0560*/  ISETP.EQ.OR P4, PT, R23, RZ, P4 ;  /* 0x000000ff1700720c */ /* 0x000fc40002782670 */
[----:B------:R-:W-:Y:S01]  /*0570*/  ISETP.NE.OR P5, PT, R9, RZ, !P5 ;  /* 0x000000ff0900720c */ /* 0x000fe20006fa5670 */
[----:B------:R-:W4:Y:S01]  /*0580*/  @P1 LDG.E R14, desc[UR10][R2.64+-0x8] ;  /* 0xfffff80a020e1981 */ /* 0x000f22000c1e1900 */
[----:B------:R-:W-:Y:S02]  /*0590*/  ISETP.GE.OR P2, PT, R23, UR6, P2 ;  /* 0x0000000617007c0c */ /* 0x000fe40009746670 */
[C---:B------:R-:W-:Y:S01]  /*05a0*/  ISETP.LT.OR P6, PT, R22.reuse, 0x1, P6 ;  /* 0x000000011600780c */ /* 0x040fe200037c1670 */
[----:B------:R-:W4:Y:S01]  /*05b0*/  @P1 LDG.E R15, desc[UR10][R2.64+-0x4] ;  /* 0xfffffc0a020f1981 */ /* 0x000f22000c1e1900 */
[C---:B------:R-:W-:Y:S02]  /*05c0*/  ISETP.GE.OR P4, PT, R22.reuse, UR7, P4 ;  /* 0x0000000716007c0c */ /* 0x040fe4000a786670 */
[----:B------:R-:W-:-:S05]  /*05d0*/  ISETP.GE.OR P2, PT, R22, UR7, P2 ;  /* 0x0000000716007c0c */ /* 0x000fca0009746670 */
[----:B--2---:R-:W2:Y:S04]  /*05e0*/  @!P5 LDG.E R4, desc[UR10][R18.64+-0x8] ;  /* 0xfffff80a1204d981 */ /* 0x004ea8000c1e1900 */
[----:B------:R-:W2:Y:S04]  /*05f0*/  @!P5 LDG.E R5, desc[UR10][R18.64+-0x4] ;  /* 0xfffffc0a1205d981 */ /* 0x000ea8000c1e1900 */
[----:B------:R-:W5:Y:S04]  /*0600*/  @!P6 LDG.E R8, desc[UR10][R12.64+-0x8] ;  /* 0xfffff80a0c08e981 */ /* 0x000f68000c1e1900 */
[----:B------:R-:W5:Y:S04]  /*0610*/  @!P6 LDG.E R9, desc[UR10][R12.64+-0x4] ;  /* 0xfffffc0a0c09e981 */ /* 0x000f68000c1e1900 */
[----:B------:R-:W4:Y:S04]  /*0620*/  @!P4 LDG.E R10, desc[UR10][R12.64+0x8] ;  /* 0x0000080a0c0ac981 */ /* 0x000f28000c1e1900 */
[----:B------:R-:W4:Y:S04]  /*0630*/  @!P4 LDG.E R11, desc[UR10][R12.64+0xc] ;  /* 0x00000c0a0c0bc981 */ /* 0x000f28000c1e1900 */
[----:B------:R-:W4:Y:S04]  /*0640*/  @!P2 LDG.E R16, desc[UR10][R2.64+0x8] ;  /* 0x0000080a0210a981 */ /* 0x000f28000c1e1900 */
[----:B------:R-:W4:Y:S01]  /*0650*/  @!P2 LDG.E R17, desc[UR10][R2.64+0xc] ;  /* 0x00000c0a0211a981 */ /* 0x000f22000c1e1900 */
[----:B------:R-:W-:Y:S01]  /*0660*/  ISETP.EQ.OR P0, PT, R23, RZ, P0 ;  /* 0x000000ff1700720c */ /* 0x000fe20000702670 */
[----:B------:R-:W-:-:S03]  /*0670*/  IMAD R24, R25, R24, RZ ;  /* 0x0000001819187224 */ /* 0x000fc600078e02ff */
[----:B------:R-:W-:Y:S02]  /*0680*/  ISETP.LT.OR P0, PT, R22, 0x1, P0 ;  /* 0x000000011600780c */ /* 0x000fe40000701670 */
[----:B------:R-:W-:Y:S02]  /*0690*/  @!P5 LEA R26, R26, UR4, 0x3 ;  /* 0x000000041a1adc11 */ /* 0x000fe4000f8e18ff */
[----:B------:R-:W-:Y:S01]  /*06a0*/  ISETP.GE.OR P0, PT, R22, UR7, P0 ;  /* 0x0000000716007c0c */ /* 0x000fe20008706670 */
[----:B------:R-:W-:Y:S01]  /*06b0*/  IMAD R24, R24, 0x8, R27 ;  /* 0x0000000818187824 */ /* 0x000fe200078e021b */
[----:B------:R-:W-:Y:S01]  /*06c0*/  @P1 LEA R28, R28, UR4, 0x3 ;  /* 0x000000041c1c1c11 */ /* 0x000fe2000f8e18ff */
[----:B------:R-:W-:Y:S01]  /*06d0*/  BSSY.RECONVERGENT B0, `(.L_x_0) ;  /* 0x0000037000007945 */ /* 0x000fe20003800200 */
[----:B--2---:R0:W-:Y:S04]  /*06e0*/  @!P5 STS.64 [R26], R4 ;  /* 0x000000041a00d388 */ /* 0x0041e80000000a00 */
[----:B---3--:R0:W-:Y:S04]  /*06f0*/  @!P3 STS.64 [R20+0x10], R6 ;  /* 0x000010061400b388 */ /* 0x0081e80000000a00 */
[----:B-----5:R0:W-:Y:S04]  /*0700*/  @!P6 STS.64 [R24], R8 ;  /* 0x000000081800e388 */ /* 0x0201e80000000a00 */
[----:B----4-:R0:W-:Y:S04]  /*0710*/  @!P4 STS.64 [R27+0x10], R10 ;  /* 0x0000100a1b00c388 */ /* 0x0101e80000000a00 */
[----:B------:R0:W-:Y:S04]  /*0720*/  @P1 STS.64 [R28], R14 ;  /* 0x0000000e1c001388 */ /* 0x0001e80000000a00 */
[----:B------:R0:W-:Y:S01]  /*0730*/  @!P2 STS.64 [R0+0x10], R16 ;  /* 0x000010100000a388 */ /* 0x0001e20000000a00 */
[----:B------:R-:W-:Y:S06]  /*0740*/  BAR.SYNC.DEFER_BLOCKING 0x0 ;  /* 0x0000000000007b1d */ /* 0x000fec0000010000 */
[----:B------:R-:W-:Y:S05]  /*0750*/  @P0 BRA `(.L_x_1) ;  /* 0x0000000000b80947 */ /* 0x000fea0003800000 */
[----:B0-----:R-:W0:Y:S04]  /*0760*/  LDS R10, [R20+0xc] ;  /* 0x00000c00140a7984 */ /* 0x001e280000000800 */
[----:B------:R-:W-:Y:S04]  /*0770*/  LDS R2, [R24+0xc] ;  /* 0x00000c0018027984 */ /* 0x000fe80000000800 */
[----:B------:R-:W-:Y:S04]  /*0780*/  LDS R3, [R0+0xc] ;  /* 0x00000c0000037984 */ /* 0x000fe80000000800 */
[----:B------:R-:W1:Y:S04]  /*0790*/  LDS R4, [R20+0x4] ;  /* 0x0000040014047984 */ /* 0x000e680000000800 */
[----:B------:R-:W-:Y:S04]  /*07a0*/  LDS R5, [R20+0x14] ;  /* 0x0000140014057984 */ /* 0x000fe80000000800 */
[----:B------:R-:W2:Y:S04]  /*07b0*/  LDS R6, [R24+0x4] ;  /* 0x0000040018067984 */ /* 0x000ea80000000800 */
[----:B------:R-:W-:Y:S04]  /*07c0*/  LDS R7, [R24+0x14] ;  /* 0x0000140018077984 */ /* 0x000fe80000000800 */
[----:B------:R-:W3:Y:S04]  /*07d0*/  LDS R8, [R0+0x4] ;  /* 0x0000040000087984 */ /* 0x000ee80000000800 */
[----:B------:R-:W4:Y:S01]  /*07e0*/  LDS R9, [R0+0x14] ;  /* 0x0000140000097984 */ /* 0x000f220000000800 */
[----:B0-----:R-:W-:-:S02]  /*07f0*/  ISETP.NE.AND P0, PT, R10, 0x1, PT ;  /* 0x000000010a00780c */ /* 0x001fc40003f05270 */
[----:B-1----:R-:W-:-:S04]  /*0800*/  IADD3 R2, PT, PT, R4, R3, R2 ;  /* 0x0000000304027210 */ /* 0x002fc80007ffe002 */
[----:B--2---:R-:W-:-:S04]  /*0810*/  IADD3 R2, PT, PT, R6, R2, R5 ;  /* 0x0000000206027210 */ /* 0x004fc80007ffe005 */
[----:B---3--:R-:W-:-:S05]  /*0820*/  IADD3 R2, PT, PT, R8, R2, R7 ;  /* 0x0000000208027210 */ /* 0x008fca0007ffe007 */
[----:B----4-:R-:W-:Y:S01]  /*0830*/  IMAD.IADD R2, R2, 0x1, R9 ;  /* 0x0000000102027824 */ /* 0x010fe200078e0209 */
[----:B------:R-:W-:Y:S06]  /*0840*/  @P0 BRA `(.L_x_2) ;  /* 0x0000000000400947 */ /* 0x000fec0003800000 */
[----:B------:R-:W-:-:S05]  /*0850*/  VIADD R2, R2, 0xfffffffc ;  /* 0xfffffffc02027836 */ /* 0x000fca0000000000 */
[----:B------:R-:W-:-:S13]  /*0860*/  ISETP.GT.U32.AND P0, PT, R2, -0x3, PT ;  /* 0xfffffffd0200780c */ /* 0x000fda0003f04070 */
[----:B------:R-:W0:Y:S01]  /*0870*/  @!P0 LDC.64 R2, c[0x0][0x388] ;  /* 0x0000e200ff028b82 */ /* 0x000e220000000a00 */
[----:B------:R-:W-:-:S04]  /*0880*/  @!P0 IMAD.IADD R5, R22, 0x1, R21 ;  /* 0x0000000116058824 */ /* 0x000fc800078e0215 */
[----:B0-----:R-:W-:-:S05]  /*0890*/  @!P0 IMAD.WIDE R2, R5, 0x8, R2 ;  /* 0x0000000805028825 */ /* 0x001fca00078e0202 */
[----:B------:R1:W-:Y:S01]  /*08a0*/  @!P0 STG.E desc[UR10][R2.64+0x4], RZ ;  /* 0x000004ff02008986 */ /* 0x0003e2000c10190a */
[----:B------:R-:W-:Y:S05]  /*08b0*/  @!P0 BRA `(.L_x_1) ;  /* 0x0000000000608947 */ /* 0x000fea0003800000 */
[----:B-1----:R-:W0:Y:S01]  /*08c0*/  LDC.64 R2, c[0x0][0x388] ;  /* 0x0000e200ff027b82 */ /* 0x002e220000000a00 */
[----:B------:R-:W-:-:S04]  /*08d0*/  IMAD.IADD R21, R22, 0x1, R21 ;  /* 0x0000000116157824 */ /* 0x000fc800078e0215 */
[----:B0-----:R-:W-:-:S05]  /*08e0*/  IMAD.WIDE R2, R21, 0x8, R2 ;  /* 0x0000000815027825 */ /* 0x001fca00078e0202 */
[----:B------:R-:W2:Y:S02]  /*08f0*/  LDG.E.U8 R0, desc[UR10][R2.64] ;  /* 0x0000000a02007981 */ /* 0x000ea4000c1e1100 */
[----:B--2---:R-:W-:-:S13]  /*0900*/  ISETP.NE.AND P0, PT, R0, RZ, PT ;  /* 0x000000ff0000720c */ /* 0x004fda0003f05270 */
[----:B------:R-:W-:Y:S05]  /*0910*/  @P0 BRA `(.L_x_1) ;  /* 0x0000000000480947 */ /* 0x000fea0003800000 */
[----:B------:R-:W-:-:S05]  /*0920*/  IMAD.MOV.U32 R5, RZ, RZ, 0x1 ;  /* 0x00000001ff057424 */ /* 0x000fca00078e00ff */
[----:B------:R2:W-:Y:S01]  /*0930*/  STG.E desc[UR10][R2.64+0x4], R5 ;  /* 0x0000040502007986 */ /* 0x0005e2000c10190a */
[----:B------:R-:W-:Y:S05]  /*0940*/  BRA `(.L_x_1) ;  /* 0x00000000003c7947 */ /* 0x000fea0003800000 */
.L_x_2:
[----:B------:R-:W-:-:S13]  /*0950*/  ISETP.NE.AND P0, PT, R2, 0x3, PT ;  /* 0x000000030200780c */ /* 0x000fda0003f05270 */
[----:B------:R-:W-:Y:S05]  /*0960*/  @P0 BRA `(.L_x_3) ;  /* 0x0000000000240947 */ /* 0x000fea0003800000 */
[----:B------:R-:W0:Y:S01]  /*0970*/  LDC.64 R2, c[0x0][0x388] ;  /* 0x0000e200ff027b82 */ /* 0x000e220000000a00 */
        /* <DEDUP_REMOVED lines=8> */
.L_x_3:
[----:B------:R-:W0:Y:S01]  /*0a00*/  LDC.64 R2, c[0x0][0x388] ;  /* 0x0000e200ff027b82 */ /* 0x000e220000000a00 */
[----:B------:R-:W-:-:S04]  /*0a10*/  IMAD.IADD R21, R22, 0x1, R21 ;  /* 0x0000000116157824 */ /* 0x000fc800078e0215 */
[----:B0-----:R-:W-:-:S05]  /*0a20*/  IMAD.WIDE R2, R21, 0x8, R2 ;  /* 0x0000000815027825 */ /* 0x001fca00078e0202 */
[----:B------:R3:W-:Y:S02]  /*0a30*/  STG.E desc[UR10][R2.64+0x4], RZ ;  /* 0x000004ff02007986 */ /* 0x0007e4000c10190a */
.L_x_1:
[----:B------:R-:W-:Y:S05]  /*0a40*/  BSYNC.RECONVERGENT B0 ;  /* 0x0000000000007941 */ /* 0x000fea0003800200 */
.L_x_0:
[----:B------:R-:W-:Y:S06]  /*0a50*/  BAR.SYNC.DEFER_BLOCKING 0x0 ;  /* 0x0000000000007b1d */ /* 0x000fec0000010000 */
[----:B------:R-:W-:Y:S05]  /*0a60*/  EXIT ;  /* 0x000000000000794d */ /* 0x000fea0003800000 */
.L_x_4:
[----:B------:R-:W-:-:S00]  /*0a70*/  BRA `(.L_x_4) ;  /* 0xfffffffc00fc7947 */ /* 0x000fc0000383ffff */
[----:B------:R-:W-:-:S00]  /*0a80*/  NOP ;  /* 0x0000000000007918 */ /* 0x000fc00000000000 */
[----:B------:R-:W-:-:S00]  /*0a90*/  NOP ;  /* 0x0000000000007918 */ /* 0x000fc00000000000 */
[----:B------:R-:W-:-:S00]  /*0aa0*/  NOP ;  /* 0x0000000000007918 */ /* 0x000fc00000000000 */
[----:B------:R-:W-:-:S00]  /*0ab0*/  NOP ;  /* 0x0000000000007918 */ /* 0x000fc00000000000 */
[----:B------:R-:W-:-:S00]  /*0ac0*/  NOP ;  /* 0x0000000000007918 */ /* 0x000fc00000000000 */
[----:B------:R-:W-:-:S00]  /*0ad0*/  NOP ;  /* 0x0000000000007918 */ /* 0x000fc00000000000 */
[----:B------:R-:W-:-:S00]  /*0ae0*/  NOP ;  /* 0x0000000000007918 */ /* 0x000fc00000000000 */
[----:B------:R-:W-:-:S00]  /*0af0*/  NOP ;  /* 0x0000000000007918 */ /* 0x000fc00000000000 */
.L_x_5:


//--------------------- .nv.shared._Z14processSectionP4cellS0_ii --------------------------
	.section	.nv.shared._Z14processSectionP4cellS0_ii,"aw",@nobits
	.sectionflags	@""
	.align	16
	.zero		1024


//--------------------- .nv.shared.reserved.0     --------------------------
	.section	.nv.shared.reserved.0,"aw",@nobits
	.weak		__nv_reservedSMEM_offset_0_alias
	.size		__nv_reservedSMEM_offset_0_alias, 0, 64
	.other		__nv_reservedSMEM_offset_0_alias,@"STO_CUDA_RESERVED_SHARED STV_DEFAULT"
__nv_reservedSMEM_offset_0_alias:
	.zero		0
	.zero		64


//--------------------- .nv.constant0._Z14processSectionP4cellS0_ii --------------------------
	.section	.nv.constant0._Z14processSectionP4cellS0_ii,"a",@progbits
	.sectionflags	@""
	.align	4
.nv.constant0._Z14processSectionP4cellS0_ii:
	.zero		920


//--------------------- SYMBOLS --------------------------

	.type		.nv.reservedSmem.offset0,@object
	.size		.nv.reservedSmem.offset0,0x4
	.type		.nv.reservedSmem.cap,@object
	.size		.nv.reservedSmem.cap,0x4
